	.headerflags	@"EF_CUDA_TEXMODE_UNIFIED EF_CUDA_64BIT_ADDRESS EF_CUDA_ACCELERATORS EF_CUDA_SM90 EF_CUDA_VIRTUAL_SM(EF_CUDA_SM90)"
	.elftype	@"ET_EXEC"


//--------------------- .nv.info                  --------------------------
	.section	.nv.info,"",@"SHT_CUDA_INFO"
	.align	4


	//----- nvinfo : EIATTR_REGCOUNT
	.align		4
        /*0000*/ 	.byte	0x04, 0x2f
        /*0002*/ 	.short	(.L_3 - .L_2)
	.align		4
.L_2:
        /*0004*/ 	.word	index@(triton_poi_fused__native_batch_norm_legit_no_training_relu_9)
        /*0008*/ 	.word	0x0000001c


	//----- nvinfo : EIATTR_MIN_STACK_SIZE
	.align		4
.L_3:
        /*000c*/ 	.byte	0x04, 0x12
        /*000e*/ 	.short	(.L_5 - .L_4)
	.align		4
.L_4:
        /*0010*/ 	.word	index@(triton_poi_fused__native_batch_norm_legit_no_training_relu_9)
        /*0014*/ 	.word	0x00000000


	//----- nvinfo : EIATTR_FRAME_SIZE
	.align		4
.L_5:
        /*0018*/ 	.byte	0x04, 0x11
        /*001a*/ 	.short	(.L_7 - .L_6)
	.align		4
.L_6:
        /*001c*/ 	.word	index@(triton_poi_fused__native_batch_norm_legit_no_training_relu_9)
        /*0020*/ 	.word	0x00000000


	//----- nvinfo : EIATTR_MIN_STACK_SIZE
	.align		4
.L_7:
        /*0024*/ 	.byte	0x04, 0x12
        /*0026*/ 	.short	(.L_9 - .L_8)
	.align		4
.L_8:
        /*0028*/ 	.word	index@(triton_poi_fused__native_batch_norm_legit_no_training_relu_9)
        /*002c*/ 	.word	0x00000000
.L_9:


//--------------------- .nv.info.triton_poi_fused__native_batch_norm_legit_no_training_relu_9 --------------------------
	.section	.nv.info.triton_poi_fused__native_batch_norm_legit_no_training_relu_9,"",@"SHT_CUDA_INFO"
	.sectionflags	@""
	.align	4


	//----- nvinfo : EIATTR_CUDA_API_VERSION
	.align		4
        /*0000*/ 	.byte	0x04, 0x37
        /*0002*/ 	.short	(.L_11 - .L_10)
.L_10:
        /*0004*/ 	.word	0x0000007c


	//----- nvinfo : EIATTR_KPARAM_INFO
	.align		4
.L_11:
        /*0008*/ 	.byte	0x04, 0x17
        /*000a*/ 	.short	(.L_13 - .L_12)
.L_12:
        /*000c*/ 	.word	0x00000000
        /*0010*/ 	.short	0x0006
        /*0012*/ 	.short	0x0030
        /*0014*/ 	.byte	0x00, 0xf0, 0x11, 0x00


	//----- nvinfo : EIATTR_KPARAM_INFO
	.align		4
.L_13:
        /*0018*/ 	.byte	0x04, 0x17
        /*001a*/ 	.short	(.L_15 - .L_14)
.L_14:
        /*001c*/ 	.word	0x00000000
        /*0020*/ 	.short	0x0005
        /*0022*/ 	.short	0x0028
        /*0024*/ 	.byte	0x00, 0xf4, 0x21, 0x00


	//----- nvinfo : EIATTR_KPARAM_INFO
	.align		4
.L_15:
        /*0028*/ 	.byte	0x04, 0x17
        /*002a*/ 	.short	(.L_17 - .L_16)
.L_16:
        /*002c*/ 	.word	0x00000000
        /*0030*/ 	.short	0x0004
        /*0032*/ 	.short	0x0020
        /*0034*/ 	.byte	0x00, 0xf4, 0x21, 0x00


	//----- nvinfo : EIATTR_KPARAM_INFO
	.align		4
.L_17:
        /*0038*/ 	.byte	0x04, 0x17
        /*003a*/ 	.short	(.L_19 - .L_18)
.L_18:
        /*003c*/ 	.word	0x00000000
        /*0040*/ 	.short	0x0003
        /*0042*/ 	.short	0x0018
        /*0044*/ 	.byte	0x00, 0xf4, 0x21, 0x00


	//----- nvinfo : EIATTR_KPARAM_INFO
	.align		4
.L_19:
        /*0048*/ 	.byte	0x04, 0x17
        /*004a*/ 	.short	(.L_21 - .L_20)
.L_20:
        /*004c*/ 	.word	0x00000000
        /*0050*/ 	.short	0x0002
        /*0052*/ 	.short	0x0010
        /*0054*/ 	.byte	0x00, 0xf4, 0x21, 0x00


	//----- nvinfo : EIATTR_KPARAM_INFO
	.align		4
.L_21:
        /*0058*/ 	.byte	0x04, 0x17
        /*005a*/ 	.short	(.L_23 - .L_22)
.L_22:
        /*005c*/ 	.word	0x00000000
        /*0060*/ 	.short	0x0001
        /*0062*/ 	.short	0x0008
        /*0064*/ 	.byte	0x00, 0xf4, 0x21, 0x00


	//----- nvinfo : EIATTR_KPARAM_INFO
	.align		4
.L_23:
        /*0068*/ 	.byte	0x04, 0x17
        /*006a*/ 	.short	(.L_25 - .L_24)
.L_24:
        /*006c*/ 	.word	0x00000000
        /*0070*/ 	.short	0x0000
        /*0072*/ 	.short	0x0000
        /*0074*/ 	.byte	0x00, 0xf4, 0x21, 0x00


	//----- nvinfo : EIATTR_SPARSE_MMA_MASK
	.align		4
.L_25:
        /*0078*/ 	.byte	0x03, 0x50
        /*007a*/ 	.short	0x0000


	//----- nvinfo : EIATTR_MAXREG_COUNT
	.align		4
        /*007c*/ 	.byte	0x03, 0x1b
        /*007e*/ 	.short	0x00ff


	//----- nvinfo : EIATTR_EXIT_INSTR_OFFSETS
	.align		4
        /*0080*/ 	.byte	0x04, 0x1c
        /*0082*/ 	.short	(.L_27 - .L_26)


	//   ....[0]....
.L_26:
        /*0084*/ 	.word	0x00000520


	//   ....[1]....
        /*0088*/ 	.word	0x00000540


	//----- nvinfo : EIATTR_REQNTID
	.align		4
.L_27:
        /*008c*/ 	.byte	0x04, 0x10
        /*008e*/ 	.short	(.L_29 - .L_28)
.L_28:
        /*0090*/ 	.word	0x00000080
        /*0094*/ 	.word	0x00000001
        /*0098*/ 	.word	0x00000001


	//----- nvinfo : EIATTR_CBANK_PARAM_SIZE
	.align		4
.L_29:
        /*009c*/ 	.byte	0x03, 0x19
        /*009e*/ 	.short	0x0034


	//----- nvinfo : EIATTR_PARAM_CBANK
	.align		4
        /*00a0*/ 	.byte	0x04, 0x0a
        /*00a2*/ 	.short	(.L_31 - .L_30)
	.align		4
.L_30:
        /*00a4*/ 	.word	index@(.nv.constant0.triton_poi_fused__native_batch_norm_legit_no_training_relu_9)
        /*00a8*/ 	.short	0x0210
        /*00aa*/ 	.short	0x0034


	//----- nvinfo : EIATTR_SW_WAR
	.align		4
.L_31:
        /*00ac*/ 	.byte	0x04, 0x36
        /*00ae*/ 	.short	(.L_33 - .L_32)
.L_32:
        /*00b0*/ 	.word	0x00000008
.L_33:


//--------------------- .nv.callgraph             --------------------------
	.section	.nv.callgraph,"",@"SHT_CUDA_CALLGRAPH"
	.align	4
	.sectionentsize	8
	.align		4
        /*0000*/ 	.word	0x00000000
	.align		4
        /*0004*/ 	.word	0xffffffff
	.align		4
        /*0008*/ 	.word	0x00000000
	.align		4
        /*000c*/ 	.word	0xfffffffe
	.align		4
        /*0010*/ 	.word	0x00000000
	.align		4
        /*0014*/ 	.word	0xfffffffd
	.align		4
        /*0018*/ 	.word	0x00000000
	.align		4
        /*001c*/ 	.word	0xfffffffc


//--------------------- .nv.constant4             --------------------------
	.section	.nv.constant4,"a",@progbits
	.align	8
	.align		8
.nv.constant4:
        /*0000*/ 	.dword	_$_str
	.align		8
        /*0008*/ 	.dword	_$_str_$_2


//--------------------- .text.triton_poi_fused__native_batch_norm_legit_no_training_relu_9 --------------------------
	.section	.text.triton_poi_fused__native_batch_norm_legit_no_training_relu_9,"ax",@progbits
	.align	128
        .global         triton_poi_fused__native_batch_norm_legit_no_training_relu_9
        .type           triton_poi_fused__native_batch_norm_legit_no_training_relu_9,@function
        .size           triton_poi_fused__native_batch_norm_legit_no_training_relu_9,(.L_x_1 - triton_poi_fused__native_batch_norm_legit_no_training_relu_9)
        .other          triton_poi_fused__native_batch_norm_legit_no_training_relu_9,@"STO_CUDA_ENTRY STV_DEFAULT"
triton_poi_fused__native_batch_norm_legit_no_training_relu_9:
.text.triton_poi_fused__native_batch_norm_legit_no_training_relu_9:
[----:B------:R-:W0:Y:S01]  /*0000*/  LDC R1, c[0x0][0x28] ;  /* 0x00000a00ff017b82 */ /* 0x000e220000000800 */
[----:B------:R-:W1:Y:S01]  /*0010*/  S2R R0, SR_TID.X ;  /* 0x0000000000007919 */ /* 0x000e620000002100 */
[----:B------:R-:W-:Y:S02]  /*0020*/  CS2R R12, SRZ ;  /* 0x00000000000c7805 */ /* 0x000fe4000001ff00 */
[----:B------:R-:W-:Y:S01]  /*0030*/  CS2R R14, SRZ ;  /* 0x00000000000e7805 */ /* 0x000fe2000001ff00 */
[----:B------:R-:W-:Y:S01]  /*0040*/  ULDC.64 UR4, c[0x0][0x208] ;  /* 0x0000820000047ab9 */ /* 0x000fe20000000a00 */
[----:B------:R-:W2:Y:S02]  /*0050*/  S2R R3, SR_CTAID.X ;  /* 0x0000000000037919 */ /* 0x000ea40000002500 */
[----:B------:R-:W3:Y:S08]  /*0060*/  LDC.64 R22, c[0x0][0x218] ;  /* 0x00008600ff167b82 */ /* 0x000ef00000000a00 */
[----:B------:R-:W4:Y:S08]  /*0070*/  LDC.64 R24, c[0x0][0x210] ;  /* 0x00008400ff187b82 */ /* 0x000f300000000a00 */
[----:B------:R-:W5:Y:S08]  /*0080*/  LDC.64 R8, c[0x0][0x228] ;  /* 0x00008a00ff087b82 */ /* 0x000f700000000a00 */
[----:B------:R-:W3:Y:S01]  /*0090*/  LDC.64 R10, c[0x0][0x230] ;  /* 0x00008c00ff0a7b82 */ /* 0x000ee20000000a00 */
[----:B-1----:R-:W-:-:S04]  /*00a0*/  SHF.L.U32 R0, R0, 0x1, RZ ;  /* 0x0000000100007819 */ /* 0x002fc800000006ff */
[----:B------:R-:W-:-:S04]  /*00b0*/  LOP3.LUT R0, R0, 0xfe, RZ, 0xc0, !PT ;  /* 0x000000fe00007812 */ /* 0x000fc800078ec0ff */
[----:B--2---:R-:W-:Y:S02]  /*00c0*/  LEA R0, R3, R0, 0x8 ;  /* 0x0000000003007211 */ /* 0x004fe400078e40ff */
[----:B------:R-:W1:Y:S02]  /*00d0*/  LDC.64 R2, c[0x0][0x220] ;  /* 0x00008800ff027b82 */ /* 0x000e640000000a00 */
[----:B------:R-:W-:Y:S01]  /*00e0*/  IADD3 R4, R0, 0x1, RZ ;  /* 0x0000000100047810 */ /* 0x000fe20007ffe0ff */
[C---:B------:R-:W-:Y:S01]  /*00f0*/  IMAD.HI R5, R0.reuse, 0x60f25deb, RZ ;  /* 0x60f25deb00057827 */ /* 0x040fe200078e02ff */
[----:B------:R-:W-:-:S03]  /*0100*/  ISETP.GE.AND P0, PT, R0, 0xa900, PT ;  /* 0x0000a9000000780c */ /* 0x000fc60003f06270 */
[----:B------:R-:W-:Y:S01]  /*0110*/  IMAD.HI R4, R4, 0x60f25deb, RZ ;  /* 0x60f25deb04047827 */ /* 0x000fe200078e02ff */
[----:B------:R-:W-:-:S04]  /*0120*/  SHF.R.U32.HI R6, RZ, 0x1f, R5 ;  /* 0x0000001fff067819 */ /* 0x000fc80000011605 */
[----:B------:R-:W-:Y:S02]  /*0130*/  LEA.HI.SX32 R6, R5, R6, 0x1a ;  /* 0x0000000605067211 */ /* 0x000fe400078fd2ff */
[----:B------:R-:W-:Y:S02]  /*0140*/  SHF.R.U32.HI R5, RZ, 0x1f, R4 ;  /* 0x0000001fff057819 */ /* 0x000fe40000011604 */
[----:B------:R-:W-:Y:S02]  /*0150*/  LEA.HI R7, R6, R6, RZ, 0x6 ;  /* 0x0000000606077211 */ /* 0x000fe400078f30ff */
[----:B------:R-:W-:Y:S02]  /*0160*/  LEA.HI.SX32 R17, R4, R5, 0x1a ;  /* 0x0000000504117211 */ /* 0x000fe400078fd2ff */
[----:B------:R-:W-:Y:S02]  /*0170*/  LOP3.LUT R7, R7, 0xffffffc0, RZ, 0xc0, !PT ;  /* 0xffffffc007077812 */ /* 0x000fe400078ec0ff */
[----:B------:R-:W-:-:S02]  /*0180*/  LEA.HI R4, R17, R17, RZ, 0x6 ;  /* 0x0000001111047211 */ /* 0x000fc400078f30ff */
[----:B------:R-:W-:Y:S02]  /*0190*/  IADD3 R7, R6, -R7, RZ ;  /* 0x8000000706077210 */ /* 0x000fe40007ffe0ff */
[----:B------:R-:W-:-:S03]  /*01a0*/  LOP3.LUT R6, R4, 0xffffffc0, RZ, 0xc0, !PT ;  /* 0xffffffc004067812 */ /* 0x000fc600078ec0ff */
[----:B-1----:R-:W-:Y:S01]  /*01b0*/  IMAD.WIDE R4, R7, 0x4, R2 ;  /* 0x0000000407047825 */ /* 0x002fe200078e0202 */
[----:B------:R-:W-:-:S04]  /*01c0*/  IADD3 R17, R17, -R6, RZ ;  /* 0x8000000611117210 */ /* 0x000fc80007ffe0ff */
[----:B------:R-:W2:Y:S01]  /*01d0*/  @!P0 LDG.E.EL R12, desc[UR4][R4.64] ;  /* 0x00000004040c8981 */ /* 0x000ea2000c2e1900 */
[----:B------:R-:W-:-:S05]  /*01e0*/  IMAD.WIDE R20, R17, 0x4, R2 ;  /* 0x0000000411147825 */ /* 0x000fca00078e0202 */
[----:B------:R4:W2:Y:S01]  /*01f0*/  @!P0 LDG.E.EL R15, desc[UR4][R20.64] ;  /* 0x00000004140f8981 */ /* 0x0008a2000c2e1900 */
[----:B------:R-:W-:Y:S01]  /*0200*/  CS2R R2, SRZ ;  /* 0x0000000000027805 */ /* 0x000fe2000001ff00 */
[----:B---3--:R-:W-:-:S04]  /*0210*/  IMAD.WIDE R18, R7, 0x4, R22 ;  /* 0x0000000407127825 */ /* 0x008fc800078e0216 */
[----:B------:R-:W-:Y:S01]  /*0220*/  IMAD.WIDE R22, R17, 0x4, R22 ;  /* 0x0000000411167825 */ /* 0x000fe200078e0216 */
[----:B------:R-:W3:Y:S03]  /*0230*/  @!P0 LDG.E.EL R13, desc[UR4][R18.64] ;  /* 0x00000004120d8981 */ /* 0x000ee6000c2e1900 */
[----:B----4-:R-:W-:Y:S01]  /*0240*/  IMAD.WIDE R20, R0, 0x4, R24 ;  /* 0x0000000400147825 */ /* 0x010fe200078e0218 */
[----:B------:R-:W4:Y:S03]  /*0250*/  @!P0 LDG.E.EL R14, desc[UR4][R22.64] ;  /* 0x00000004160e8981 */ /* 0x000f26000c2e1900 */
[C---:B-----5:R-:W-:Y:S01]  /*0260*/  IMAD.WIDE R4, R7.reuse, 0x4, R8 ;  /* 0x0000000407047825 */ /* 0x060fe200078e0208 */
[----:B------:R-:W3:Y:S03]  /*0270*/  @!P0 LDG.E.64 R2, desc[UR4][R20.64] ;  /* 0x0000000414028981 */ /* 0x000ee6000c1e1b00 */
[----:B0-----:R-:W-:-:S04]  /*0280*/  IMAD.WIDE R6, R7, 0x4, R10 ;  /* 0x0000000407067825 */ /* 0x001fc800078e020a */
[----:B------:R-:W-:-:S04]  /*0290*/  IMAD.WIDE R8, R17, 0x4, R8 ;  /* 0x0000000411087825 */ /* 0x000fc800078e0208 */
[----:B------:R-:W-:Y:S01]  /*02a0*/  IMAD.WIDE R24, R17, 0x4, R10 ;  /* 0x0000000411187825 */ /* 0x000fe200078e020a */
[----:B------:R-:W-:Y:S02]  /*02b0*/  CS2R R16, SRZ ;  /* 0x0000000000107805 */ /* 0x000fe4000001ff00 */
[----:B------:R-:W-:-:S04]  /*02c0*/  CS2R R10, SRZ ;  /* 0x00000000000a7805 */ /* 0x000fc8000001ff00 */
[----:B------:R0:W5:Y:S04]  /*02d0*/  @!P0 LDG.E.EL R16, desc[UR4][R4.64] ;  /* 0x0000000404108981 */ /* 0x000168000c2e1900 */
[----:B------:R-:W3:Y:S04]  /*02e0*/  @!P0 LDG.E.EL R17, desc[UR4][R8.64] ;  /* 0x0000000408118981 */ /* 0x000ee8000c2e1900 */
[----:B------:R1:W5:Y:S01]  /*02f0*/  @!P0 LDG.E.EL R11, desc[UR4][R6.64] ;  /* 0x00000004060b8981 */ /* 0x000362000c2e1900 */
[----:B0-----:R-:W0:Y:S03]  /*0300*/  LDC.64 R4, c[0x0][0x238] ;  /* 0x00008e00ff047b82 */ /* 0x001e260000000a00 */
[----:B------:R-:W3:Y:S01]  /*0310*/  @!P0 LDG.E.EL R10, desc[UR4][R24.64] ;  /* 0x00000004180a8981 */ /* 0x000ee2000c2e1900 */
[----:B-1----:R-:W-:Y:S01]  /*0320*/  HFMA2.MMA R6, -RZ, RZ, 1.625, 0 ;  /* 0x3e800000ff067435 */ /* 0x002fe200000001ff */
[----:B0-----:R-:W-:-:S04]  /*0330*/  IMAD.WIDE R4, R0, 0x4, R4 ;  /* 0x0000000400047825 */ /* 0x001fc800078e0204 */
[----:B--2---:R-:W-:Y:S01]  /*0340*/  FADD R12, R12, 9.9999997473787516356e-06 ;  /* 0x3727c5ac0c0c7421 */ /* 0x004fe20000000000 */
[----:B------:R-:W-:-:S03]  /*0350*/  FADD R15, R15, 9.9999997473787516356e-06 ;  /* 0x3727c5ac0f0f7421 */ /* 0x000fc60000000000 */
[----:B------:R-:W0:Y:S08]  /*0360*/  MUFU.SQRT R18, R12 ;  /* 0x0000000c00127308 */ /* 0x000e300000002000 */
[----:B------:R-:W1:Y:S01]  /*0370*/  MUFU.SQRT R19, R15 ;  /* 0x0000000f00137308 */ /* 0x000e620000002000 */
[C---:B0-----:R-:W-:Y:S02]  /*0380*/  FSETP.GT.AND P1, PT, R18.reuse, 8.50705917302346158658e+37, PT ;  /* 0x7e8000001200780b */ /* 0x041fe40003f24000 */
[----:B------:R-:W-:-:S02]  /*0390*/  FSETP.GEU.AND P3, PT, R18, 1.175494350822287508e-38, PT ;  /* 0x008000001200780b */ /* 0x000fc40003f6e000 */
[C---:B-1----:R-:W-:Y:S02]  /*03a0*/  FSETP.GT.AND P2, PT, R19.reuse, 8.50705917302346158658e+37, PT ;  /* 0x7e8000001300780b */ /* 0x042fe40003f44000 */
[----:B------:R-:W-:-:S07]  /*03b0*/  FSETP.GEU.AND P4, PT, R19, 1.175494350822287508e-38, PT ;  /* 0x008000001300780b */ /* 0x000fce0003f8e000 */
[----:B------:R-:W-:-:S04]  /*03c0*/  @P1 FMUL R18, R18, 0.25 ;  /* 0x3e80000012121820 */ /* 0x000fc80000400000 */
[----:B------:R-:W-:Y:S01]  /*03d0*/  @!P3 FMUL R18, R18, 16777216 ;  /* 0x4b8000001212b820 */ /* 0x000fe20000400000 */
[----:B------:R-:W-:-:S04]  /*03e0*/  @P2 FMUL R19, R19, 0.25 ;  /* 0x3e80000013132820 */ /* 0x000fc80000400000 */
[----:B------:R-:W-:Y:S01]  /*03f0*/  @!P4 FMUL R19, R19, 16777216 ;  /* 0x4b8000001313c820 */ /* 0x000fe20000400000 */
[----:B------:R-:W0:Y:S01]  /*0400*/  MUFU.RCP R18, R18 ;  /* 0x0000001200127308 */ /* 0x000e220000001000 */
[----:B------:R-:W-:-:S07]  /*0410*/  FSEL R7, R6, 1, P1 ;  /* 0x3f80000006077808 */ /* 0x000fce0000800000 */
[----:B------:R-:W1:Y:S01]  /*0420*/  MUFU.RCP R19, R19 ;  /* 0x0000001300137308 */ /* 0x000e620000001000 */
[----:B------:R-:W-:Y:S01]  /*0430*/  FSEL R6, R6, 1, P2 ;  /* 0x3f80000006067808 */ /* 0x000fe20001000000 */
[----:B------:R-:W-:-:S04]  /*0440*/  @!P3 FMUL R7, R7, 16777216 ;  /* 0x4b8000000707b820 */ /* 0x000fc80000400000 */
[----:B------:R-:W-:Y:S01]  /*0450*/  @!P4 FMUL R6, R6, 16777216 ;  /* 0x4b8000000606c820 */ /* 0x000fe20000400000 */
[----:B---3--:R-:W-:Y:S01]  /*0460*/  FADD R2, -R13, R2 ;  /* 0x000000020d027221 */ /* 0x008fe20000000100 */
[----:B----4-:R-:W-:Y:S01]  /*0470*/  FADD R3, -R14, R3 ;  /* 0x000000030e037221 */ /* 0x010fe20000000100 */
[----:B0-----:R-:W-:Y:S01]  /*0480*/  FMUL R7, R18, R7 ;  /* 0x0000000712077220 */ /* 0x001fe20000400000 */
[----:B-1----:R-:W-:-:S03]  /*0490*/  FMUL R6, R19, R6 ;  /* 0x0000000613067220 */ /* 0x002fc60000400000 */
[----:B------:R-:W-:Y:S01]  /*04a0*/  FMUL R2, R2, R7 ;  /* 0x0000000702027220 */ /* 0x000fe20000400000 */
[----:B------:R-:W-:-:S03]  /*04b0*/  FMUL R3, R3, R6 ;  /* 0x0000000603037220 */ /* 0x000fc60000400000 */
[----:B-----5:R-:W-:Y:S01]  /*04c0*/  FFMA R2, R2, R16, R11 ;  /* 0x0000001002027223 */ /* 0x020fe2000000000b */
[----:B------:R-:W-:-:S04]  /*04d0*/  FFMA R3, R3, R17, R10 ;  /* 0x0000001103037223 */ /* 0x000fc8000000000a */
[C---:B------:R-:W-:Y:S02]  /*04e0*/  FSETP.GEU.AND P1, PT, R2.reuse, RZ, PT ;  /* 0x000000ff0200720b */ /* 0x040fe40003f2e000 */
[C---:B------:R-:W-:Y:S02]  /*04f0*/  FSETP.GEU.AND P2, PT, R3.reuse, RZ, PT ;  /* 0x000000ff0300720b */ /* 0x040fe40003f4e000 */
[----:B------:R-:W-:Y:S02]  /*0500*/  FSEL R2, R2, RZ, P1 ;  /* 0x000000ff02027208 */ /* 0x000fe40000800000 */
[----:B------:R-:W-:Y:S01]  /*0510*/  FSEL R3, R3, RZ, P2 ;  /* 0x000000ff03037208 */ /* 0x000fe20001000000 */
[----:B------:R-:W-:Y:S08]  /*0520*/  @P0 EXIT ;  /* 0x000000000000094d */ /* 0x000ff00003800000 */
[----:B------:R-:W-:Y:S01]  /*0530*/  STG.E.64 desc[UR4][R4.64], R2 ;  /* 0x0000000204007986 */ /* 0x000fe2000c101b04 */
[----:B------:R-:W-:Y:S05]  /*0540*/  EXIT ;  /* 0x000000000000794d */ /* 0x000fea0003800000 */
.L_x_0:
[----:B------:R-:W-:-:S00]  /*0550*/  BRA `(.L_x_0) ;  /* 0xfffffffc00fc7947 */ /* 0x000fc0000383ffff */
[----:B------:R-:W-:-:S00]  /*0560*/  NOP ;  /* 0x0000000000007918 */ /* 0x000fc00000000000 */
        /* <DEDUP_REMOVED lines=9> */
.L_x_1:


//--------------------- .nv.global.init           --------------------------
	.section	.nv.global.init,"aw",@progbits
.nv.global.init:
	.type		_$_str,@object
	.size		_$_str,(_$_str_$_2 - _$_str)
_$_str:
        /*0000*/ 	.byte	0x5f, 0x5f, 0x43, 0x55, 0x44, 0x41, 0x5f, 0x46, 0x54, 0x5a, 0x00
	.type		_$_str_$_2,@object
	.size		_$_str_$_2,(.L_1 - _$_str_$_2)
_$_str_$_2:
        /*000b*/ 	.byte	0x5f, 0x5f, 0x43, 0x55, 0x44, 0x41, 0x5f, 0x50, 0x52, 0x45, 0x43, 0x5f, 0x53, 0x51, 0x52, 0x54
        /*001b*/ 	.byte	0x00
.L_1:


//--------------------- .nv.constant0.triton_poi_fused__native_batch_norm_legit_no_training_relu_9 --------------------------
	.section	.nv.constant0.triton_poi_fused__native_batch_norm_legit_no_training_relu_9,"a",@progbits
	.sectionflags	@""
	.align	4
.nv.constant0.triton_poi_fused__native_batch_norm_legit_no_training_relu_9:
	.zero		580
